//
// Generated by NVIDIA NVVM Compiler
//
// Compiler Build ID: CL-36424714
// Cuda compilation tools, release 13.0, V13.0.88
// Based on NVVM 20.0.0
//

.version 9.0
.target sm_100
.address_size 64

	// .globl	_Z22embedding_f32x4_kernelPKiPfS1_ii

.visible .entry _Z22embedding_f32x4_kernelPKiPfS1_ii(
	.param .u64 .ptr .align 1 _Z22embedding_f32x4_kernelPKiPfS1_ii_param_0,
	.param .u64 .ptr .align 1 _Z22embedding_f32x4_kernelPKiPfS1_ii_param_1,
	.param .u64 .ptr .align 1 _Z22embedding_f32x4_kernelPKiPfS1_ii_param_2,
	.param .u32 _Z22embedding_f32x4_kernelPKiPfS1_ii_param_3,
	.param .u32 _Z22embedding_f32x4_kernelPKiPfS1_ii_param_4
)
{
	.reg .pred 	%p<5>;
	.reg .b32 	%r<27>;
	.reg .b32 	%f<6>;
	.reg .b64 	%rd<17>;

	ld.param.u64 	%rd3, [_Z22embedding_f32x4_kernelPKiPfS1_ii_param_0];
	ld.param.u64 	%rd4, [_Z22embedding_f32x4_kernelPKiPfS1_ii_param_1];
	ld.param.u64 	%rd5, [_Z22embedding_f32x4_kernelPKiPfS1_ii_param_2];
	ld.param.u32 	%r15, [_Z22embedding_f32x4_kernelPKiPfS1_ii_param_4];
	cvta.to.global.u64 	%rd1, %rd5;
	cvta.to.global.u64 	%rd2, %rd4;
	cvta.to.global.u64 	%rd6, %rd3;
	mov.u32 	%r16, %tid.x;
	mov.u32 	%r17, %ctaid.x;
	mul.wide.u32 	%rd7, %r17, 4;
	add.s64 	%rd8, %rd6, %rd7;
	ld.global.nc.u32 	%r18, [%rd8];
	mul.lo.s32 	%r1, %r15, %r17;
	mul.lo.s32 	%r2, %r18, %r15;
	shl.b32 	%r23, %r16, 2;
	setp.ge.s32 	%p1, %r23, %r15;
	@%p1 bra 	$L__BB0_6;
	mov.u32 	%r19, %ntid.x;
	shl.b32 	%r4, %r19, 2;
$L__BB0_2:
	add.s32 	%r20, %r23, 3;
	setp.lt.s32 	%p2, %r20, %r15;
	@%p2 bra 	$L__BB0_7;
	add.s32 	%r26, %r23, %r2;
	add.s32 	%r25, %r23, %r1;
	mov.u32 	%r24, %r23;
$L__BB0_4:
	mul.wide.s32 	%rd9, %r26, 4;
	add.s64 	%rd10, %rd2, %rd9;
	mul.wide.s32 	%rd11, %r25, 4;
	add.s64 	%rd12, %rd1, %rd11;
	ld.global.nc.f32 	%f1, [%rd10];
	st.global.f32 	[%rd12], %f1;
	add.s32 	%r26, %r26, 1;
	add.s32 	%r25, %r25, 1;
	add.s32 	%r24, %r24, 1;
	setp.lt.s32 	%p3, %r24, %r15;
	@%p3 bra 	$L__BB0_4;
$L__BB0_5:
	add.s32 	%r23, %r23, %r4;
	setp.lt.s32 	%p4, %r23, %r15;
	@%p4 bra 	$L__BB0_2;
$L__BB0_6:
	ret;
$L__BB0_7:
	add.s32 	%r21, %r23, %r2;
	mul.wide.s32 	%rd13, %r21, 4;
	add.s64 	%rd14, %rd2, %rd13;
	ld.global.nc.f32 	%f2, [%rd14];
	add.s32 	%r22, %r23, %r1;
	mul.wide.s32 	%rd15, %r22, 4;
	add.s64 	%rd16, %rd1, %rd15;
	st.global.f32 	[%rd16], %f2;
	ld.global.nc.f32 	%f3, [%rd14+4];
	st.global.f32 	[%rd16+4], %f3;
	ld.global.nc.f32 	%f4, [%rd14+8];
	st.global.f32 	[%rd16+8], %f4;
	ld.global.nc.f32 	%f5, [%rd14+12];
	st.global.f32 	[%rd16+12], %f5;
	bra.uni 	$L__BB0_5;

}


// ===== COMPILED SASS (sm_100) =====

	.target	sm_100

	.elftype	@"ET_EXEC"


//--------------------- .note.nv.tkinfo           --------------------------
	.section	.note.nv.tkinfo,"",@"SHT_NOTE"
	.sectionflags	@"SHF_NOTE_NV_TKINFO"
	.tkinfo
        /*0018*/ 	.word	0x00000002
        /*0030*/ 	.string	""
        /*0030*/ 	.string	"ptxas"
        /*0030*/ 	.string	"Cuda compilation tools, release 13.0, V13.0.88"
        /*0030*/ 	.string	"Build cuda_13.0.r13.0/compiler.36424714_0"
        /*0030*/ 	.string	"-arch sm_100 -m 64 "



//--------------------- .note.nv.cuinfo           --------------------------
	.section	.note.nv.cuinfo,"",@"SHT_NOTE"
	.sectionflags	@"SHF_NOTE_NV_CUINFO"
        /*0018*/ 	.short	0x0002
        /*001a*/ 	.short	0x0064
        /*001c*/ 	.short	0x0082
	.zero		2


//--------------------- .nv.info                  --------------------------
	.section	.nv.info,"",@"SHT_CUDA_INFO"
	.align	4


	//----- nvinfo : EIATTR_REGCOUNT
	.align		4
        /*0000*/ 	.byte	0x04, 0x2f
        /*0002*/ 	.short	(.L_1 - .L_0)
	.align		4
.L_0:
        /*0004*/ 	.word	index@(_Z22embedding_f32x4_kernelPKiPfS1_ii)
        /*0008*/ 	.word	0x00000016


	//----- nvinfo : EIATTR_FRAME_SIZE
	.align		4
.L_1:
        /*000c*/ 	.byte	0x04, 0x11
        /*000e*/ 	.short	(.L_3 - .L_2)
	.align		4
.L_2:
        /*0010*/ 	.word	index@(_Z22embedding_f32x4_kernelPKiPfS1_ii)
        /*0014*/ 	.word	0x00000000


	//----- nvinfo : EIATTR_MIN_STACK_SIZE
	.align		4
.L_3:
        /*0018*/ 	.byte	0x04, 0x12
        /*001a*/ 	.short	(.L_5 - .L_4)
	.align		4
.L_4:
        /*001c*/ 	.word	index@(_Z22embedding_f32x4_kernelPKiPfS1_ii)
        /*0020*/ 	.word	0x00000000
.L_5:


//--------------------- .nv.compat                --------------------------
	.section	.nv.compat,"",@"SHT_CUDA_COMPAT_INFO"
	.align	4
        /*0000*/ 	.byte	0x02, 0x09, 0x00, 0x00, 0x02, 0x02, 0x01, 0x00, 0x02, 0x05, 0x05, 0x00, 0x03, 0x07, 0x01, 0x01
        /*0010*/ 	.byte	0x02, 0x03, 0x00, 0x00, 0x02, 0x06, 0x01, 0x00, 0x04, 0x0b, 0x08, 0x00, 0x09, 0x00, 0x00, 0x00
        /*0020*/ 	.byte	0x00, 0x00, 0x00, 0x00


//--------------------- .nv.info._Z22embedding_f32x4_kernelPKiPfS1_ii --------------------------
	.section	.nv.info._Z22embedding_f32x4_kernelPKiPfS1_ii,"",@"SHT_CUDA_INFO"
	.sectionflags	@""
	.align	4


	//----- nvinfo : EIATTR_CUDA_API_VERSION
	.align		4
        /*0000*/ 	.byte	0x04, 0x37
        /*0002*/ 	.short	(.L_7 - .L_6)
.L_6:
        /*0004*/ 	.word	0x00000082


	//----- nvinfo : EIATTR_KPARAM_INFO
	.align		4
.L_7:
        /*0008*/ 	.byte	0x04, 0x17
        /*000a*/ 	.short	(.L_9 - .L_8)
.L_8:
        /*000c*/ 	.word	0x00000000
        /*0010*/ 	.short	0x0004
        /*0012*/ 	.short	0x001c
        /*0014*/ 	.byte	0x00, 0xf0, 0x11, 0x00


	//----- nvinfo : EIATTR_KPARAM_INFO
	.align		4
.L_9:
        /*0018*/ 	.byte	0x04, 0x17
        /*001a*/ 	.short	(.L_11 - .L_10)
.L_10:
        /*001c*/ 	.word	0x00000000
        /*0020*/ 	.short	0x0003
        /*0022*/ 	.short	0x0018
        /*0024*/ 	.byte	0x00, 0xf0, 0x11, 0x00


	//----- nvinfo : EIATTR_KPARAM_INFO
	.align		4
.L_11:
        /*0028*/ 	.byte	0x04, 0x17
        /*002a*/ 	.short	(.L_13 - .L_12)
.L_12:
        /*002c*/ 	.word	0x00000000
        /*0030*/ 	.short	0x0002
        /*0032*/ 	.short	0x0010
        /*0034*/ 	.byte	0x00, 0xf5, 0x21, 0x00


	//----- nvinfo : EIATTR_KPARAM_INFO
	.align		4
.L_13:
        /*0038*/ 	.byte	0x04, 0x17
        /*003a*/ 	.short	(.L_15 - .L_14)
.L_14:
        /*003c*/ 	.word	0x00000000
        /*0040*/ 	.short	0x0001
        /*0042*/ 	.short	0x0008
        /*0044*/ 	.byte	0x00, 0xf5, 0x21, 0x00


	//----- nvinfo : EIATTR_KPARAM_INFO
	.align		4
.L_15:
        /*0048*/ 	.byte	0x04, 0x17
        /*004a*/ 	.short	(.L_17 - .L_16)
.L_16:
        /*004c*/ 	.word	0x00000000
        /*0050*/ 	.short	0x0000
        /*0052*/ 	.short	0x0000
        /*0054*/ 	.byte	0x00, 0xf5, 0x21, 0x00


	//----- nvinfo : EIATTR_SPARSE_MMA_MASK
	.align		4
.L_17:
        /*0058*/ 	.byte	0x03, 0x50
        /*005a*/ 	.short	0x0000


	//----- nvinfo : EIATTR_MAXREG_COUNT
	.align		4
        /*005c*/ 	.byte	0x03, 0x1b
        /*005e*/ 	.short	0x00ff


	//----- nvinfo : EIATTR_MERCURY_ISA_VERSION
	.align		4
        /*0060*/ 	.byte	0x03, 0x5f
        /*0062*/ 	.short	0x0101


	//----- nvinfo : EIATTR_VRC_CTA_INIT_COUNT
	.align		4
        /*0064*/ 	.byte	0x02, 0x4a
	.zero		1
	.zero		1


	//----- nvinfo : EIATTR_EXIT_INSTR_OFFSETS
	.align		4
        /*0068*/ 	.byte	0x04, 0x1c
        /*006a*/ 	.short	(.L_19 - .L_18)


	//   ....[0]....
.L_18:
        /*006c*/ 	.word	0x00000050


	//   ....[1]....
        /*0070*/ 	.word	0x00000320


	//----- nvinfo : EIATTR_CRS_STACK_SIZE
	.align		4
.L_19:
        /*0074*/ 	.byte	0x04, 0x1e
        /*0076*/ 	.short	(.L_21 - .L_20)
.L_20:
        /*0078*/ 	.word	0x00000000


	//----- nvinfo : EIATTR_CBANK_PARAM_SIZE
	.align		4
.L_21:
        /*007c*/ 	.byte	0x03, 0x19
        /*007e*/ 	.short	0x0020


	//----- nvinfo : EIATTR_PARAM_CBANK
	.align		4
        /*0080*/ 	.byte	0x04, 0x0a
        /*0082*/ 	.short	(.L_23 - .L_22)
	.align		4
.L_22:
        /*0084*/ 	.word	index@(.nv.constant0._Z22embedding_f32x4_kernelPKiPfS1_ii)
        /*0088*/ 	.short	0x0380
        /*008a*/ 	.short	0x0020


	//----- nvinfo : EIATTR_SW_WAR
	.align		4
.L_23:
        /*008c*/ 	.byte	0x04, 0x36
        /*008e*/ 	.short	(.L_25 - .L_24)
.L_24:
        /*0090*/ 	.word	0x00000008
.L_25:


//--------------------- .nv.callgraph             --------------------------
	.section	.nv.callgraph,"",@"SHT_CUDA_CALLGRAPH"
	.align	4
	.sectionentsize	8
	.align		4
        /*0000*/ 	.word	0x00000000
	.align		4
        /*0004*/ 	.word	0xffffffff
	.align		4
        /*0008*/ 	.word	0x00000000
	.align		4
        /*000c*/ 	.word	0xfffffffe
	.align		4
        /*0010*/ 	.word	0x00000000
	.align		4
        /*0014*/ 	.word	0xfffffffd
	.align		4
        /*0018*/ 	.word	0x00000000
	.align		4
        /*001c*/ 	.word	0xfffffffc


//--------------------- .text._Z22embedding_f32x4_kernelPKiPfS1_ii --------------------------
	.section	.text._Z22embedding_f32x4_kernelPKiPfS1_ii,"ax",@progbits
	.align	128
        .global         _Z22embedding_f32x4_kernelPKiPfS1_ii
        .type           _Z22embedding_f32x4_kernelPKiPfS1_ii,@function
        .size           _Z22embedding_f32x4_kernelPKiPfS1_ii,(.L_x_6 - _Z22embedding_f32x4_kernelPKiPfS1_ii)
        .other          _Z22embedding_f32x4_kernelPKiPfS1_ii,@"STO_CUDA_ENTRY STV_DEFAULT"
_Z22embedding_f32x4_kernelPKiPfS1_ii:
.text._Z22embedding_f32x4_kernelPKiPfS1_ii:
[----:B------:R-:W-:Y:S01]  /*0000*/  LDC R1, c[0x0][0x37c] ;  /* 0x0000df00ff017b82 */ /* 0x000fe20000000800 */
[----:B------:R-:W0:Y:S01]  /*0010*/  S2R R5, SR_TID.X ;  /* 0x0000000000057919 */ /* 0x000e220000002100 */
[----:B------:R-:W1:Y:S01]  /*0020*/  LDCU UR4, c[0x0][0x39c] ;  /* 0x00007380ff0477ac */ /* 0x000e620008000800 */
[----:B0-----:R-:W-:-:S04]  /*0030*/  SHF.L.U32 R5, R5, 0x2, RZ ;  /* 0x0000000205057819 */ /* 0x001fc800000006ff */
[----:B-1----:R-:W-:-:S13]  /*0040*/  ISETP.GE.AND P0, PT, R5, UR4, PT ;  /* 0x0000000405007c0c */ /* 0x002fda000bf06270 */
[----:B------:R-:W-:Y:S05]  /*0050*/  @P0 EXIT ;  /* 0x000000000000094d */ /* 0x000fea0003800000 */
[----:B------:R-:W0:Y:S01]  /*0060*/  S2R R0, SR_CTAID.X ;  /* 0x0000000000007919 */ /* 0x000e220000002500 */
[----:B------:R-:W0:Y:S01]  /*0070*/  LDC.64 R6, c[0x0][0x380] ;  /* 0x0000e000ff067b82 */ /* 0x000e220000000a00 */
[----:B------:R-:W1:Y:S01]  /*0080*/  LDCU.64 UR4, c[0x0][0x358] ;  /* 0x00006b00ff0477ac */ /* 0x000e620008000a00 */
[----:B0-----:R-:W-:-:S05]  /*0090*/  IMAD.WIDE.U32 R6, R0, 0x4, R6 ;  /* 0x0000000400067825 */ /* 0x001fca00078e0006 */
[----:B-1----:R0:W5:Y:S01]  /*00a0*/  LDG.E.CONSTANT R2, desc[UR4][R6.64] ;  /* 0x0000000406027981 */ /* 0x002162000c1e9900 */
[----:B------:R-:W1:Y:S02]  /*00b0*/  LDC R3, c[0x0][0x360] ;  /* 0x0000d800ff037b82 */ /* 0x000e640000000800 */
.L_x_4:
[----:B------:R-:W2:Y:S01]  /*00c0*/  LDC R4, c[0x0][0x39c] ;  /* 0x0000e700ff047b82 */ /* 0x000ea20000000800 */
[----:B0--3--:R-:W-:Y:S01]  /*00d0*/  IADD3 R7, PT, PT, R5, 0x3, RZ ;  /* 0x0000000305077810 */ /* 0x009fe20007ffe0ff */
[----:B------:R-:W-:Y:S03]  /*00e0*/  BSSY.RECONVERGENT B0, `(.L_x_0) ;  /* 0x0000020000007945 */ /* 0x000fe60003800200 */
[----:B--2---:R-:W-:-:S13]  /*00f0*/  ISETP.GE.AND P0, PT, R7, R4, PT ;  /* 0x000000040700720c */ /* 0x004fda0003f06270 */
[----:B------:R-:W-:Y:S05]  /*0100*/  @P0 BRA `(.L_x_1) ;  /* 0x00000000003c0947 */ /* 0x000fea0003800000 */
[----:B------:R-:W0:Y:S01]  /*0110*/  LDC.64 R6, c[0x0][0x388] ;  /* 0x0000e200ff067b82 */ /* 0x000e220000000a00 */
[----:B-----5:R-:W-:-:S04]  /*0120*/  IMAD R9, R2, R4, R5 ;  /* 0x0000000402097224 */ /* 0x020fc800078e0205 */
[----:B0-----:R-:W-:-:S03]  /*0130*/  IMAD.WIDE R6, R9, 0x4, R6 ;  /* 0x0000000409067825 */ /* 0x001fc600078e0206 */
[----:B------:R-:W0:Y:S02]  /*0140*/  LDC.64 R8, c[0x0][0x390] ;  /* 0x0000e400ff087b82 */ /* 0x000e240000000a00 */
[----:B------:R-:W2:Y:S04]  /*0150*/  LDG.E.CONSTANT R11, desc[UR4][R6.64] ;  /* 0x00000004060b7981 */ /* 0x000ea8000c1e9900 */
[----:B------:R-:W3:Y:S04]  /*0160*/  LDG.E.CONSTANT R15, desc[UR4][R6.64+0x4] ;  /* 0x00000404060f7981 */ /* 0x000ee8000c1e9900 */
[----:B------:R-:W4:Y:S04]  /*0170*/  LDG.E.CONSTANT R17, desc[UR4][R6.64+0x8] ;  /* 0x0000080406117981 */ /* 0x000f28000c1e9900 */
[----:B------:R-:W4:Y:S01]  /*0180*/  LDG.E.CONSTANT R19, desc[UR4][R6.64+0xc] ;  /* 0x00000c0406137981 */ /* 0x000f22000c1e9900 */
[----:B------:R-:W-:-:S04]  /*0190*/  IMAD R13, R0, R4, R5 ;  /* 0x00000004000d7224 */ /* 0x000fc800078e0205 */
[----:B0-----:R-:W-:-:S05]  /*01a0*/  IMAD.WIDE R8, R13, 0x4, R8 ;  /* 0x000000040d087825 */ /* 0x001fca00078e0208 */
[----:B--2---:R0:W-:Y:S04]  /*01b0*/  STG.E desc[UR4][R8.64], R11 ;  /* 0x0000000b08007986 */ /* 0x0041e8000c101904 */
[----:B---3--:R0:W-:Y:S04]  /*01c0*/  STG.E desc[UR4][R8.64+0x4], R15 ;  /* 0x0000040f08007986 */ /* 0x0081e8000c101904 */
[----:B----4-:R0:W-:Y:S04]  /*01d0*/  STG.E desc[UR4][R8.64+0x8], R17 ;  /* 0x0000081108007986 */ /* 0x0101e8000c101904 */
[----:B------:R0:W-:Y:S01]  /*01e0*/  STG.E desc[UR4][R8.64+0xc], R19 ;  /* 0x00000c1308007986 */ /* 0x0001e2000c101904 */
[----:B------:R-:W-:Y:S05]  /*01f0*/  BRA `(.L_x_2) ;  /* 0x0000000000387947 */ /* 0x000fea0003800000 */
.L_x_1:
[----:B------:R-:W0:Y:S01]  /*0200*/  LDC.64 R10, c[0x0][0x388] ;  /* 0x0000e200ff0a7b82 */ /* 0x000e220000000a00 */
[-CC-:B-----5:R-:W-:Y:S01]  /*0210*/  IMAD R15, R2, R4.reuse, R5.reuse ;  /* 0x00000004020f7224 */ /* 0x1a0fe200078e0205 */
[----:B------:R-:W-:Y:S01]  /*0220*/  MOV R19, R5 ;  /* 0x0000000500137202 */ /* 0x000fe20000000f00 */
[----:B------:R-:W-:-:S05]  /*0230*/  IMAD R17, R0, R4, R5 ;  /* 0x0000000400117224 */ /* 0x000fca00078e0205 */
[----:B------:R-:W2:Y:S02]  /*0240*/  LDC.64 R12, c[0x0][0x390] ;  /* 0x0000e400ff0c7b82 */ /* 0x000ea40000000a00 */
.L_x_3:
[----:B0--3--:R-:W-:-:S06]  /*0250*/  IMAD.WIDE R6, R15, 0x4, R10 ;  /* 0x000000040f067825 */ /* 0x009fcc00078e020a */
[----:B------:R-:W3:Y:S01]  /*0260*/  LDG.E.CONSTANT R7, desc[UR4][R6.64] ;  /* 0x0000000406077981 */ /* 0x000ee2000c1e9900 */
[----:B--2---:R-:W-:Y:S01]  /*0270*/  IMAD.WIDE R8, R17, 0x4, R12 ;  /* 0x0000000411087825 */ /* 0x004fe200078e020c */
[----:B------:R-:W-:Y:S02]  /*0280*/  IADD3 R19, PT, PT, R19, 0x1, RZ ;  /* 0x0000000113137810 */ /* 0x000fe40007ffe0ff */
[----:B------:R-:W-:Y:S02]  /*0290*/  IADD3 R15, PT, PT, R15, 0x1, RZ ;  /* 0x000000010f0f7810 */ /* 0x000fe40007ffe0ff */
[----:B------:R-:W-:Y:S02]  /*02a0*/  ISETP.GE.AND P0, PT, R19, R4, PT ;  /* 0x000000041300720c */ /* 0x000fe40003f06270 */
[----:B------:R-:W-:Y:S01]  /*02b0*/  IADD3 R17, PT, PT, R17, 0x1, RZ ;  /* 0x0000000111117810 */ /* 0x000fe20007ffe0ff */
[----:B---3--:R3:W-:Y:S10]  /*02c0*/  STG.E desc[UR4][R8.64], R7 ;  /* 0x0000000708007986 */ /* 0x0087f4000c101904 */
[----:B------:R-:W-:Y:S05]  /*02d0*/  @!P0 BRA `(.L_x_3) ;  /* 0xfffffffc00dc8947 */ /* 0x000fea000383ffff */
.L_x_2:
[----:B------:R-:W-:Y:S05]  /*02e0*/  BSYNC.RECONVERGENT B0 ;  /* 0x0000000000007941 */ /* 0x000fea0003800200 */
.L_x_0:
[----:B-1----:R-:W-:-:S04]  /*02f0*/  LEA R5, R3, R5, 0x2 ;  /* 0x0000000503057211 */ /* 0x002fc800078e10ff */
[----:B------:R-:W-:-:S13]  /*0300*/  ISETP.GE.AND P0, PT, R5, R4, PT ;  /* 0x000000040500720c */ /* 0x000fda0003f06270 */
[----:B------:R-:W-:Y:S05]  /*0310*/  @!P0 BRA `(.L_x_4) ;  /* 0xfffffffc00688947 */ /* 0x000fea000383ffff */
[----:B------:R-:W-:Y:S05]  /*0320*/  EXIT ;  /* 0x000000000000794d */ /* 0x000fea0003800000 */
.L_x_5:
[----:B------:R-:W-:-:S00]  /*0330*/  BRA `(.L_x_5) ;  /* 0xfffffffc00fc7947 */ /* 0x000fc0000383ffff */
[----:B------:R-:W-:-:S00]  /*0340*/  NOP ;  /* 0x0000000000007918 */ /* 0x000fc00000000000 */
        /* <DEDUP_REMOVED lines=11> */
.L_x_6:


//--------------------- .nv.shared.reserved.0     --------------------------
	.section	.nv.shared.reserved.0,"aw",@nobits
	.weak		__nv_reservedSMEM_offset_0_alias
	.size		__nv_reservedSMEM_offset_0_alias, 0, 64
	.other		__nv_reservedSMEM_offset_0_alias,@"STO_CUDA_RESERVED_SHARED STV_DEFAULT"
__nv_reservedSMEM_offset_0_alias:
	.zero		0
	.zero		64


//--------------------- .nv.constant0._Z22embedding_f32x4_kernelPKiPfS1_ii --------------------------
	.section	.nv.constant0._Z22embedding_f32x4_kernelPKiPfS1_ii,"a",@progbits
	.sectionflags	@""
	.align	4
.nv.constant0._Z22embedding_f32x4_kernelPKiPfS1_ii:
	.zero		928


//--------------------- SYMBOLS --------------------------

	.type		.nv.reservedSmem.offset0,@object
	.size		.nv.reservedSmem.offset0,0x4
